//
// Generated by NVIDIA NVVM Compiler
//
// Compiler Build ID: CL-36424714
// Cuda compilation tools, release 13.0, V13.0.88
// Based on NVVM 20.0.0
//

.version 9.0
.target sm_100
.address_size 64

	// .globl	_Z17kmeans_exp_kernelPff

.visible .entry _Z17kmeans_exp_kernelPff(
	.param .u64 .ptr .align 1 _Z17kmeans_exp_kernelPff_param_0,
	.param .f32 _Z17kmeans_exp_kernelPff_param_1
)
{
	.reg .pred 	%p<2>;
	.reg .b32 	%r<7>;
	.reg .b32 	%f<17>;
	.reg .b64 	%rd<5>;

	ld.param.u64 	%rd1, [_Z17kmeans_exp_kernelPff_param_0];
	ld.param.f32 	%f1, [_Z17kmeans_exp_kernelPff_param_1];
	cvta.to.global.u64 	%rd2, %rd1;
	mov.u32 	%r1, %ctaid.x;
	mov.u32 	%r2, %ntid.x;
	mov.u32 	%r3, %tid.x;
	mad.lo.s32 	%r4, %r1, %r2, %r3;
	mul.wide.s32 	%rd3, %r4, 4;
	add.s64 	%rd4, %rd2, %rd3;
	ld.global.f32 	%f2, [%rd4];
	mul.f32 	%f3, %f1, %f2;
	setp.lt.f32 	%p1, %f3, 0fC28C0000;
	selp.f32 	%f4, 0fC28C0000, %f3, %p1;
	fma.rn.f32 	%f5, %f4, 0f3BBB989D, 0f3F000000;
	cvt.sat.f32.f32 	%f6, %f5;
	mov.f32 	%f7, 0f4B400001;
	mov.f32 	%f8, 0f437C0000;
	fma.rm.f32 	%f9, %f6, %f8, %f7;
	add.f32 	%f10, %f9, 0fCB40007F;
	neg.f32 	%f11, %f10;
	fma.rn.f32 	%f12, %f4, 0f3FB8AA3B, %f11;
	fma.rn.f32 	%f13, %f4, 0f32A57060, %f12;
	mov.b32 	%r5, %f9;
	shl.b32 	%r6, %r5, 23;
	mov.b32 	%f14, %r6;
	ex2.approx.ftz.f32 	%f15, %f13;
	mul.f32 	%f16, %f15, %f14;
	st.global.f32 	[%rd4], %f16;
	ret;

}


// ===== COMPILED SASS (sm_100) =====

	.target	sm_100

	.elftype	@"ET_EXEC"


//--------------------- .note.nv.tkinfo           --------------------------
	.section	.note.nv.tkinfo,"",@"SHT_NOTE"
	.sectionflags	@"SHF_NOTE_NV_TKINFO"
	.tkinfo
        /*0018*/ 	.word	0x00000002
        /*0030*/ 	.string	""
        /*0030*/ 	.string	"ptxas"
        /*0030*/ 	.string	"Cuda compilation tools, release 13.0, V13.0.88"
        /*0030*/ 	.string	"Build cuda_13.0.r13.0/compiler.36424714_0"
        /*0030*/ 	.string	"-arch sm_100 -m 64 "



//--------------------- .note.nv.cuinfo           --------------------------
	.section	.note.nv.cuinfo,"",@"SHT_NOTE"
	.sectionflags	@"SHF_NOTE_NV_CUINFO"
        /*0018*/ 	.short	0x0002
        /*001a*/ 	.short	0x0064
        /*001c*/ 	.short	0x0082
	.zero		2


//--------------------- .nv.info                  --------------------------
	.section	.nv.info,"",@"SHT_CUDA_INFO"
	.align	4


	//----- nvinfo : EIATTR_REGCOUNT
	.align		4
        /*0000*/ 	.byte	0x04, 0x2f
        /*0002*/ 	.short	(.L_1 - .L_0)
	.align		4
.L_0:
        /*0004*/ 	.word	index@(_Z17kmeans_exp_kernelPff)
        /*0008*/ 	.word	0x0000000a


	//----- nvinfo : EIATTR_FRAME_SIZE
	.align		4
.L_1:
        /*000c*/ 	.byte	0x04, 0x11
        /*000e*/ 	.short	(.L_3 - .L_2)
	.align		4
.L_2:
        /*0010*/ 	.word	index@(_Z17kmeans_exp_kernelPff)
        /*0014*/ 	.word	0x00000000


	//----- nvinfo : EIATTR_MIN_STACK_SIZE
	.align		4
.L_3:
        /*0018*/ 	.byte	0x04, 0x12
        /*001a*/ 	.short	(.L_5 - .L_4)
	.align		4
.L_4:
        /*001c*/ 	.word	index@(_Z17kmeans_exp_kernelPff)
        /*0020*/ 	.word	0x00000000
.L_5:


//--------------------- .nv.compat                --------------------------
	.section	.nv.compat,"",@"SHT_CUDA_COMPAT_INFO"
	.align	4
        /*0000*/ 	.byte	0x02, 0x09, 0x00, 0x00, 0x02, 0x02, 0x01, 0x00, 0x02, 0x05, 0x05, 0x00, 0x03, 0x07, 0x01, 0x01
        /*0010*/ 	.byte	0x02, 0x03, 0x00, 0x00, 0x02, 0x06, 0x01, 0x00, 0x04, 0x0b, 0x08, 0x00, 0x09, 0x00, 0x00, 0x00
        /*0020*/ 	.byte	0x00, 0x00, 0x00, 0x00


//--------------------- .nv.info._Z17kmeans_exp_kernelPff --------------------------
	.section	.nv.info._Z17kmeans_exp_kernelPff,"",@"SHT_CUDA_INFO"
	.sectionflags	@""
	.align	4


	//----- nvinfo : EIATTR_CUDA_API_VERSION
	.align		4
        /*0000*/ 	.byte	0x04, 0x37
        /*0002*/ 	.short	(.L_7 - .L_6)
.L_6:
        /*0004*/ 	.word	0x00000082


	//----- nvinfo : EIATTR_KPARAM_INFO
	.align		4
.L_7:
        /*0008*/ 	.byte	0x04, 0x17
        /*000a*/ 	.short	(.L_9 - .L_8)
.L_8:
        /*000c*/ 	.word	0x00000000
        /*0010*/ 	.short	0x0001
        /*0012*/ 	.short	0x0008
        /*0014*/ 	.byte	0x00, 0xf0, 0x11, 0x00


	//----- nvinfo : EIATTR_KPARAM_INFO
	.align		4
.L_9:
        /*0018*/ 	.byte	0x04, 0x17
        /*001a*/ 	.short	(.L_11 - .L_10)
.L_10:
        /*001c*/ 	.word	0x00000000
        /*0020*/ 	.short	0x0000
        /*0022*/ 	.short	0x0000
        /*0024*/ 	.byte	0x00, 0xf5, 0x21, 0x00


	//----- nvinfo : EIATTR_SPARSE_MMA_MASK
	.align		4
.L_11:
        /*0028*/ 	.byte	0x03, 0x50
        /*002a*/ 	.short	0x0000


	//----- nvinfo : EIATTR_MAXREG_COUNT
	.align		4
        /*002c*/ 	.byte	0x03, 0x1b
        /*002e*/ 	.short	0x00ff


	//----- nvinfo : EIATTR_MERCURY_ISA_VERSION
	.align		4
        /*0030*/ 	.byte	0x03, 0x5f
        /*0032*/ 	.short	0x0101


	//----- nvinfo : EIATTR_VRC_CTA_INIT_COUNT
	.align		4
        /*0034*/ 	.byte	0x02, 0x4a
	.zero		1
	.zero		1


	//----- nvinfo : EIATTR_EXIT_INSTR_OFFSETS
	.align		4
        /*0038*/ 	.byte	0x04, 0x1c
        /*003a*/ 	.short	(.L_13 - .L_12)


	//   ....[0]....
.L_12:
        /*003c*/ 	.word	0x00000170


	//----- nvinfo : EIATTR_CBANK_PARAM_SIZE
	.align		4
.L_13:
        /*0040*/ 	.byte	0x03, 0x19
        /*0042*/ 	.short	0x000c


	//----- nvinfo : EIATTR_PARAM_CBANK
	.align		4
        /*0044*/ 	.byte	0x04, 0x0a
        /*0046*/ 	.short	(.L_15 - .L_14)
	.align		4
.L_14:
        /*0048*/ 	.word	index@(.nv.constant0._Z17kmeans_exp_kernelPff)
        /*004c*/ 	.short	0x0380
        /*004e*/ 	.short	0x000c


	//----- nvinfo : EIATTR_SW_WAR
	.align		4
.L_15:
        /*0050*/ 	.byte	0x04, 0x36
        /*0052*/ 	.short	(.L_17 - .L_16)
.L_16:
        /*0054*/ 	.word	0x00000008
.L_17:


//--------------------- .nv.callgraph             --------------------------
	.section	.nv.callgraph,"",@"SHT_CUDA_CALLGRAPH"
	.align	4
	.sectionentsize	8
	.align		4
        /*0000*/ 	.word	0x00000000
	.align		4
        /*0004*/ 	.word	0xffffffff
	.align		4
        /*0008*/ 	.word	0x00000000
	.align		4
        /*000c*/ 	.word	0xfffffffe
	.align		4
        /*0010*/ 	.word	0x00000000
	.align		4
        /*0014*/ 	.word	0xfffffffd
	.align		4
        /*0018*/ 	.word	0x00000000
	.align		4
        /*001c*/ 	.word	0xfffffffc


//--------------------- .text._Z17kmeans_exp_kernelPff --------------------------
	.section	.text._Z17kmeans_exp_kernelPff,"ax",@progbits
	.align	128
        .global         _Z17kmeans_exp_kernelPff
        .type           _Z17kmeans_exp_kernelPff,@function
        .size           _Z17kmeans_exp_kernelPff,(.L_x_1 - _Z17kmeans_exp_kernelPff)
        .other          _Z17kmeans_exp_kernelPff,@"STO_CUDA_ENTRY STV_DEFAULT"
_Z17kmeans_exp_kernelPff:
.text._Z17kmeans_exp_kernelPff:
[----:B------:R-:W-:Y:S01]  /*0000*/  LDC R1, c[0x0][0x37c] ;  /* 0x0000df00ff017b82 */ /* 0x000fe20000000800 */
[----:B------:R-:W0:Y:S07]  /*0010*/  S2R R0, SR_TID.X ;  /* 0x0000000000007919 */ /* 0x000e2e0000002100 */
[----:B------:R-:W0:Y:S01]  /*0020*/  S2UR UR6, SR_CTAID.X ;  /* 0x00000000000679c3 */ /* 0x000e220000002500 */
[----:B------:R-:W1:Y:S07]  /*0030*/  LDCU.64 UR4, c[0x0][0x358] ;  /* 0x00006b00ff0477ac */ /* 0x000e6e0008000a00 */
[----:B------:R-:W0:Y:S08]  /*0040*/  LDC R5, c[0x0][0x360] ;  /* 0x0000d800ff057b82 */ /* 0x000e300000000800 */
[----:B------:R-:W2:Y:S01]  /*0050*/  LDC.64 R2, c[0x0][0x380] ;  /* 0x0000e000ff027b82 */ /* 0x000ea20000000a00 */
[----:B0-----:R-:W-:Y:S01]  /*0060*/  IMAD R5, R5, UR6, R0 ;  /* 0x0000000605057c24 */ /* 0x001fe2000f8e0200 */
[----:B------:R-:W0:Y:S03]  /*0070*/  LDCU UR6, c[0x0][0x388] ;  /* 0x00007100ff0677ac */ /* 0x000e260008000800 */
[----:B--2---:R-:W-:-:S05]  /*0080*/  IMAD.WIDE R2, R5, 0x4, R2 ;  /* 0x0000000405027825 */ /* 0x004fca00078e0202 */
[----:B-1----:R-:W0:Y:S01]  /*0090*/  LDG.E R0, desc[UR4][R2.64] ;  /* 0x0000000402007981 */ /* 0x002e22000c1e1900 */
[----:B------:R-:W-:Y:S01]  /*00a0*/  HFMA2 R5, -RZ, RZ, 0.96630859375, -0.0022525787353515625 ;  /* 0x3bbb989dff057431 */ /* 0x000fe200000001ff */
[----:B------:R-:W-:Y:S01]  /*00b0*/  MOV R7, 0x437c0000 ;  /* 0x437c000000077802 */ /* 0x000fe20000000f00 */
[----:B0-----:R-:W-:-:S05]  /*00c0*/  FMUL R0, R0, UR6 ;  /* 0x0000000600007c20 */ /* 0x001fca0008400000 */
[----:B------:R-:W-:-:S05]  /*00d0*/  FMNMX.NAN R0, R0, -70, !PT ;  /* 0xc28c000000007809 */ /* 0x000fca0007820000 */
[----:B------:R-:W-:-:S04]  /*00e0*/  FFMA.SAT R4, R0, R5, 0.5 ;  /* 0x3f00000000047423 */ /* 0x000fc80000002005 */
[----:B------:R-:W-:-:S04]  /*00f0*/  FFMA.RM R4, R4, R7, 12582913 ;  /* 0x4b40000104047423 */ /* 0x000fc80000004007 */
[C---:B------:R-:W-:Y:S01]  /*0100*/  FADD R5, R4.reuse, -12583039 ;  /* 0xcb40007f04057421 */ /* 0x040fe20000000000 */
[----:B------:R-:W-:-:S03]  /*0110*/  SHF.L.U32 R4, R4, 0x17, RZ ;  /* 0x0000001704047819 */ /* 0x000fc600000006ff */
[----:B------:R-:W-:-:S04]  /*0120*/  FFMA R5, R0, 1.4426950216293334961, -R5 ;  /* 0x3fb8aa3b00057823 */ /* 0x000fc80000000805 */
[----:B------:R-:W-:-:S06]  /*0130*/  FFMA R5, R0, 1.925963033500011079e-08, R5 ;  /* 0x32a5706000057823 */ /* 0x000fcc0000000005 */
[----:B------:R-:W0:Y:S02]  /*0140*/  MUFU.EX2 R5, R5 ;  /* 0x0000000500057308 */ /* 0x000e240000000800 */
[----:B0-----:R-:W-:-:S05]  /*0150*/  FMUL R7, R4, R5 ;  /* 0x0000000504077220 */ /* 0x001fca0000400000 */
[----:B------:R-:W-:Y:S01]  /*0160*/  STG.E desc[UR4][R2.64], R7 ;  /* 0x0000000702007986 */ /* 0x000fe2000c101904 */
[----:B------:R-:W-:Y:S05]  /*0170*/  EXIT ;  /* 0x000000000000794d */ /* 0x000fea0003800000 */
.L_x_0:
[----:B------:R-:W-:-:S00]  /*0180*/  BRA `(.L_x_0) ;  /* 0xfffffffc00fc7947 */ /* 0x000fc0000383ffff */
[----:B------:R-:W-:-:S00]  /*0190*/  NOP ;  /* 0x0000000000007918 */ /* 0x000fc00000000000 */
        /* <DEDUP_REMOVED lines=14> */
.L_x_1:


//--------------------- .nv.shared.reserved.0     --------------------------
	.section	.nv.shared.reserved.0,"aw",@nobits
	.weak		__nv_reservedSMEM_offset_0_alias
	.size		__nv_reservedSMEM_offset_0_alias, 0, 64
	.other		__nv_reservedSMEM_offset_0_alias,@"STO_CUDA_RESERVED_SHARED STV_DEFAULT"
__nv_reservedSMEM_offset_0_alias:
	.zero		0
	.zero		64


//--------------------- .nv.constant0._Z17kmeans_exp_kernelPff --------------------------
	.section	.nv.constant0._Z17kmeans_exp_kernelPff,"a",@progbits
	.sectionflags	@""
	.align	4
.nv.constant0._Z17kmeans_exp_kernelPff:
	.zero		908


//--------------------- SYMBOLS --------------------------

	.type		.nv.reservedSmem.offset0,@object
	.size		.nv.reservedSmem.offset0,0x4
